//
// Generated by NVIDIA NVVM Compiler
//
// Compiler Build ID: CL-36424714
// Cuda compilation tools, release 13.0, V13.0.88
// Based on NVVM 20.0.0
//

.version 9.0
.target sm_100
.address_size 64

	// .globl	_Z16_grayscalekernelPfii

.visible .entry _Z16_grayscalekernelPfii(
	.param .u64 .ptr .align 1 _Z16_grayscalekernelPfii_param_0,
	.param .u32 _Z16_grayscalekernelPfii_param_1,
	.param .u32 _Z16_grayscalekernelPfii_param_2
)
{
	.reg .pred 	%p<4>;
	.reg .b32 	%r<15>;
	.reg .b32 	%f<7>;
	.reg .b64 	%rd<7>;

	ld.param.u64 	%rd1, [_Z16_grayscalekernelPfii_param_0];
	ld.param.u32 	%r3, [_Z16_grayscalekernelPfii_param_1];
	ld.param.u32 	%r4, [_Z16_grayscalekernelPfii_param_2];
	mov.u32 	%r6, %ctaid.x;
	mov.u32 	%r7, %ntid.x;
	mov.u32 	%r8, %tid.x;
	mad.lo.s32 	%r1, %r6, %r7, %r8;
	mov.u32 	%r9, %ctaid.y;
	mov.u32 	%r10, %ntid.y;
	mov.u32 	%r11, %tid.y;
	mad.lo.s32 	%r12, %r9, %r10, %r11;
	setp.ge.s32 	%p1, %r1, %r3;
	setp.ge.s32 	%p2, %r12, %r4;
	or.pred  	%p3, %p1, %p2;
	@%p3 bra 	$L__BB0_2;
	cvta.to.global.u64 	%rd2, %rd1;
	mad.lo.s32 	%r13, %r3, %r12, %r1;
	mul.lo.s32 	%r14, %r13, 3;
	mul.wide.s32 	%rd3, %r14, 4;
	add.s64 	%rd4, %rd2, %rd3;
	ld.global.f32 	%f1, [%rd4];
	ld.global.f32 	%f2, [%rd4+4];
	ld.global.f32 	%f3, [%rd4+8];
	mul.f32 	%f4, %f2, 0f3F1645A2;
	fma.rn.f32 	%f5, %f1, 0f3E991687, %f4;
	fma.rn.f32 	%f6, %f3, 0f3DE978D5, %f5;
	mul.wide.s32 	%rd5, %r13, 8;
	sub.s64 	%rd6, %rd4, %rd5;
	st.global.f32 	[%rd6], %f6;
$L__BB0_2:
	ret;

}


// ===== COMPILED SASS (sm_100) =====

	.target	sm_100

	.elftype	@"ET_EXEC"


//--------------------- .note.nv.tkinfo           --------------------------
	.section	.note.nv.tkinfo,"",@"SHT_NOTE"
	.sectionflags	@"SHF_NOTE_NV_TKINFO"
	.tkinfo
        /*0018*/ 	.word	0x00000002
        /*0030*/ 	.string	""
        /*0030*/ 	.string	"ptxas"
        /*0030*/ 	.string	"Cuda compilation tools, release 13.0, V13.0.88"
        /*0030*/ 	.string	"Build cuda_13.0.r13.0/compiler.36424714_0"
        /*0030*/ 	.string	"-arch sm_100 -m 64 "



//--------------------- .note.nv.cuinfo           --------------------------
	.section	.note.nv.cuinfo,"",@"SHT_NOTE"
	.sectionflags	@"SHF_NOTE_NV_CUINFO"
        /*0018*/ 	.short	0x0002
        /*001a*/ 	.short	0x0064
        /*001c*/ 	.short	0x0082
	.zero		2


//--------------------- .nv.info                  --------------------------
	.section	.nv.info,"",@"SHT_CUDA_INFO"
	.align	4


	//----- nvinfo : EIATTR_REGCOUNT
	.align		4
        /*0000*/ 	.byte	0x04, 0x2f
        /*0002*/ 	.short	(.L_1 - .L_0)
	.align		4
.L_0:
        /*0004*/ 	.word	index@(_Z16_grayscalekernelPfii)
        /*0008*/ 	.word	0x0000000c


	//----- nvinfo : EIATTR_FRAME_SIZE
	.align		4
.L_1:
        /*000c*/ 	.byte	0x04, 0x11
        /*000e*/ 	.short	(.L_3 - .L_2)
	.align		4
.L_2:
        /*0010*/ 	.word	index@(_Z16_grayscalekernelPfii)
        /*0014*/ 	.word	0x00000000


	//----- nvinfo : EIATTR_MIN_STACK_SIZE
	.align		4
.L_3:
        /*0018*/ 	.byte	0x04, 0x12
        /*001a*/ 	.short	(.L_5 - .L_4)
	.align		4
.L_4:
        /*001c*/ 	.word	index@(_Z16_grayscalekernelPfii)
        /*0020*/ 	.word	0x00000000
.L_5:


//--------------------- .nv.compat                --------------------------
	.section	.nv.compat,"",@"SHT_CUDA_COMPAT_INFO"
	.align	4
        /*0000*/ 	.byte	0x02, 0x09, 0x00, 0x00, 0x02, 0x02, 0x01, 0x00, 0x02, 0x05, 0x05, 0x00, 0x03, 0x07, 0x01, 0x01
        /*0010*/ 	.byte	0x02, 0x03, 0x00, 0x00, 0x02, 0x06, 0x01, 0x00, 0x04, 0x0b, 0x08, 0x00, 0x09, 0x00, 0x00, 0x00
        /*0020*/ 	.byte	0x00, 0x00, 0x00, 0x00


//--------------------- .nv.info._Z16_grayscalekernelPfii --------------------------
	.section	.nv.info._Z16_grayscalekernelPfii,"",@"SHT_CUDA_INFO"
	.sectionflags	@""
	.align	4


	//----- nvinfo : EIATTR_CUDA_API_VERSION
	.align		4
        /*0000*/ 	.byte	0x04, 0x37
        /*0002*/ 	.short	(.L_7 - .L_6)
.L_6:
        /*0004*/ 	.word	0x00000082


	//----- nvinfo : EIATTR_KPARAM_INFO
	.align		4
.L_7:
        /*0008*/ 	.byte	0x04, 0x17
        /*000a*/ 	.short	(.L_9 - .L_8)
.L_8:
        /*000c*/ 	.word	0x00000000
        /*0010*/ 	.short	0x0002
        /*0012*/ 	.short	0x000c
        /*0014*/ 	.byte	0x00, 0xf0, 0x11, 0x00


	//----- nvinfo : EIATTR_KPARAM_INFO
	.align		4
.L_9:
        /*0018*/ 	.byte	0x04, 0x17
        /*001a*/ 	.short	(.L_11 - .L_10)
.L_10:
        /*001c*/ 	.word	0x00000000
        /*0020*/ 	.short	0x0001
        /*0022*/ 	.short	0x0008
        /*0024*/ 	.byte	0x00, 0xf0, 0x11, 0x00


	//----- nvinfo : EIATTR_KPARAM_INFO
	.align		4
.L_11:
        /*0028*/ 	.byte	0x04, 0x17
        /*002a*/ 	.short	(.L_13 - .L_12)
.L_12:
        /*002c*/ 	.word	0x00000000
        /*0030*/ 	.short	0x0000
        /*0032*/ 	.short	0x0000
        /*0034*/ 	.byte	0x00, 0xf5, 0x21, 0x00


	//----- nvinfo : EIATTR_SPARSE_MMA_MASK
	.align		4
.L_13:
        /*0038*/ 	.byte	0x03, 0x50
        /*003a*/ 	.short	0x0000


	//----- nvinfo : EIATTR_MAXREG_COUNT
	.align		4
        /*003c*/ 	.byte	0x03, 0x1b
        /*003e*/ 	.short	0x00ff


	//----- nvinfo : EIATTR_MERCURY_ISA_VERSION
	.align		4
        /*0040*/ 	.byte	0x03, 0x5f
        /*0042*/ 	.short	0x0101


	//----- nvinfo : EIATTR_VRC_CTA_INIT_COUNT
	.align		4
        /*0044*/ 	.byte	0x02, 0x4a
	.zero		1
	.zero		1


	//----- nvinfo : EIATTR_EXIT_INSTR_OFFSETS
	.align		4
        /*0048*/ 	.byte	0x04, 0x1c
        /*004a*/ 	.short	(.L_15 - .L_14)


	//   ....[0]....
.L_14:
        /*004c*/ 	.word	0x000000c0


	//   ....[1]....
        /*0050*/ 	.word	0x000001c0


	//----- nvinfo : EIATTR_CBANK_PARAM_SIZE
	.align		4
.L_15:
        /*0054*/ 	.byte	0x03, 0x19
        /*0056*/ 	.short	0x0010


	//----- nvinfo : EIATTR_PARAM_CBANK
	.align		4
        /*0058*/ 	.byte	0x04, 0x0a
        /*005a*/ 	.short	(.L_17 - .L_16)
	.align		4
.L_16:
        /*005c*/ 	.word	index@(.nv.constant0._Z16_grayscalekernelPfii)
        /*0060*/ 	.short	0x0380
        /*0062*/ 	.short	0x0010


	//----- nvinfo : EIATTR_SW_WAR
	.align		4
.L_17:
        /*0064*/ 	.byte	0x04, 0x36
        /*0066*/ 	.short	(.L_19 - .L_18)
.L_18:
        /*0068*/ 	.word	0x00000008
.L_19:


//--------------------- .nv.callgraph             --------------------------
	.section	.nv.callgraph,"",@"SHT_CUDA_CALLGRAPH"
	.align	4
	.sectionentsize	8
	.align		4
        /*0000*/ 	.word	0x00000000
	.align		4
        /*0004*/ 	.word	0xffffffff
	.align		4
        /*0008*/ 	.word	0x00000000
	.align		4
        /*000c*/ 	.word	0xfffffffe
	.align		4
        /*0010*/ 	.word	0x00000000
	.align		4
        /*0014*/ 	.word	0xfffffffd
	.align		4
        /*0018*/ 	.word	0x00000000
	.align		4
        /*001c*/ 	.word	0xfffffffc


//--------------------- .text._Z16_grayscalekernelPfii --------------------------
	.section	.text._Z16_grayscalekernelPfii,"ax",@progbits
	.align	128
        .global         _Z16_grayscalekernelPfii
        .type           _Z16_grayscalekernelPfii,@function
        .size           _Z16_grayscalekernelPfii,(.L_x_1 - _Z16_grayscalekernelPfii)
        .other          _Z16_grayscalekernelPfii,@"STO_CUDA_ENTRY STV_DEFAULT"
_Z16_grayscalekernelPfii:
.text._Z16_grayscalekernelPfii:
[----:B------:R-:W-:Y:S01]  /*0000*/  LDC R1, c[0x0][0x37c] ;  /* 0x0000df00ff017b82 */ /* 0x000fe20000000800 */
[----:B------:R-:W0:Y:S07]  /*0010*/  S2R R2, SR_TID.Y ;  /* 0x0000000000027919 */ /* 0x000e2e0000002200 */
[----:B------:R-:W1:Y:S01]  /*0020*/  LDC R0, c[0x0][0x360] ;  /* 0x0000d800ff007b82 */ /* 0x000e620000000800 */
[----:B------:R-:W2:Y:S01]  /*0030*/  LDCU.64 UR6, c[0x0][0x388] ;  /* 0x00007100ff0677ac */ /* 0x000ea20008000a00 */
[----:B------:R-:W1:Y:S06]  /*0040*/  S2R R3, SR_TID.X ;  /* 0x0000000000037919 */ /* 0x000e6c0000002100 */
[----:B------:R-:W0:Y:S08]  /*0050*/  S2UR UR5, SR_CTAID.Y ;  /* 0x00000000000579c3 */ /* 0x000e300000002600 */
[----:B------:R-:W0:Y:S08]  /*0060*/  LDC R5, c[0x0][0x364] ;  /* 0x0000d900ff057b82 */ /* 0x000e300000000800 */
[----:B------:R-:W1:Y:S01]  /*0070*/  S2UR UR4, SR_CTAID.X ;  /* 0x00000000000479c3 */ /* 0x000e620000002500 */
[----:B0-----:R-:W-:-:S05]  /*0080*/  IMAD R5, R5, UR5, R2 ;  /* 0x0000000505057c24 */ /* 0x001fca000f8e0202 */
[----:B--2---:R-:W-:Y:S01]  /*0090*/  ISETP.GE.AND P0, PT, R5, UR7, PT ;  /* 0x0000000705007c0c */ /* 0x004fe2000bf06270 */
[----:B-1----:R-:W-:-:S05]  /*00a0*/  IMAD R0, R0, UR4, R3 ;  /* 0x0000000400007c24 */ /* 0x002fca000f8e0203 */
[----:B------:R-:W-:-:S13]  /*00b0*/  ISETP.GE.OR P0, PT, R0, UR6, P0 ;  /* 0x0000000600007c0c */ /* 0x000fda0008706670 */
[----:B------:R-:W-:Y:S05]  /*00c0*/  @P0 EXIT ;  /* 0x000000000000094d */ /* 0x000fea0003800000 */
[----:B------:R-:W0:Y:S01]  /*00d0*/  LDC.64 R2, c[0x0][0x380] ;  /* 0x0000e000ff027b82 */ /* 0x000e220000000a00 */
[----:B------:R-:W1:Y:S01]  /*00e0*/  LDCU.64 UR4, c[0x0][0x358] ;  /* 0x00006b00ff0477ac */ /* 0x000e620008000a00 */
[----:B------:R-:W-:-:S05]  /*00f0*/  IMAD R5, R5, UR6, R0 ;  /* 0x0000000605057c24 */ /* 0x000fca000f8e0200 */
[----:B------:R-:W-:-:S05]  /*0100*/  LEA R7, R5, R5, 0x1 ;  /* 0x0000000505077211 */ /* 0x000fca00078e08ff */
[----:B0-----:R-:W-:-:S05]  /*0110*/  IMAD.WIDE R2, R7, 0x4, R2 ;  /* 0x0000000407027825 */ /* 0x001fca00078e0202 */
[----:B-1----:R-:W2:Y:S04]  /*0120*/  LDG.E R6, desc[UR4][R2.64+0x4] ;  /* 0x0000040402067981 */ /* 0x002ea8000c1e1900 */
[----:B------:R-:W3:Y:S04]  /*0130*/  LDG.E R0, desc[UR4][R2.64] ;  /* 0x0000000402007981 */ /* 0x000ee8000c1e1900 */
[----:B------:R-:W4:Y:S01]  /*0140*/  LDG.E R7, desc[UR4][R2.64+0x8] ;  /* 0x0000080402077981 */ /* 0x000f22000c1e1900 */
[----:B------:R-:W-:-:S03]  /*0150*/  IMAD.WIDE R4, R5, 0x8, RZ ;  /* 0x0000000805047825 */ /* 0x000fc600078e02ff */
[----:B------:R-:W-:-:S04]  /*0160*/  IADD3 R4, P0, PT, R2, -R4, RZ ;  /* 0x8000000402047210 */ /* 0x000fc80007f1e0ff */
[----:B------:R-:W-:Y:S01]  /*0170*/  IADD3.X R5, PT, PT, R3, ~R5, RZ, P0, !PT ;  /* 0x8000000503057210 */ /* 0x000fe200007fe4ff */
[----:B--2---:R-:W-:-:S04]  /*0180*/  FMUL R9, R6, 0.58700001239776611328 ;  /* 0x3f1645a206097820 */ /* 0x004fc80000400000 */
[----:B---3--:R-:W-:-:S04]  /*0190*/  FFMA R0, R0, 0.29899999499320983887, R9 ;  /* 0x3e99168700007823 */ /* 0x008fc80000000009 */
[----:B----4-:R-:W-:-:S05]  /*01a0*/  FFMA R7, R7, 0.11400000005960464478, R0 ;  /* 0x3de978d507077823 */ /* 0x010fca0000000000 */
[----:B------:R-:W-:Y:S01]  /*01b0*/  STG.E desc[UR4][R4.64], R7 ;  /* 0x0000000704007986 */ /* 0x000fe2000c101904 */
[----:B------:R-:W-:Y:S05]  /*01c0*/  EXIT ;  /* 0x000000000000794d */ /* 0x000fea0003800000 */
.L_x_0:
[----:B------:R-:W-:-:S00]  /*01d0*/  BRA `(.L_x_0) ;  /* 0xfffffffc00fc7947 */ /* 0x000fc0000383ffff */
[----:B------:R-:W-:-:S00]  /*01e0*/  NOP ;  /* 0x0000000000007918 */ /* 0x000fc00000000000 */
        /* <DEDUP_REMOVED lines=9> */
.L_x_1:


//--------------------- .nv.shared.reserved.0     --------------------------
	.section	.nv.shared.reserved.0,"aw",@nobits
	.weak		__nv_reservedSMEM_offset_0_alias
	.size		__nv_reservedSMEM_offset_0_alias, 0, 64
	.other		__nv_reservedSMEM_offset_0_alias,@"STO_CUDA_RESERVED_SHARED STV_DEFAULT"
__nv_reservedSMEM_offset_0_alias:
	.zero		0
	.zero		64


//--------------------- .nv.constant0._Z16_grayscalekernelPfii --------------------------
	.section	.nv.constant0._Z16_grayscalekernelPfii,"a",@progbits
	.sectionflags	@""
	.align	4
.nv.constant0._Z16_grayscalekernelPfii:
	.zero		912


//--------------------- SYMBOLS --------------------------

	.type		.nv.reservedSmem.offset0,@object
	.size		.nv.reservedSmem.offset0,0x4
